//
// Generated by NVIDIA NVVM Compiler
//
// Compiler Build ID: CL-36424714
// Cuda compilation tools, release 13.0, V13.0.88
// Based on NVVM 20.0.0
//

.version 9.0
.target sm_100
.address_size 64

	// .globl	_Z8multiplyiPfS_
.extern .func  (.param .b32 func_retval0) vprintf
(
	.param .b64 vprintf_param_0,
	.param .b64 vprintf_param_1
)
;
.global .align 1 .b8 $str[42] = {98, 108, 111, 99, 107, 58, 32, 37, 100, 32, 45, 45, 32, 116, 104, 114, 101, 97, 100, 58, 32, 37, 100, 32, 45, 45, 32, 114, 111, 119, 32, 105, 110, 100, 101, 120, 58, 32, 37, 100, 10};
.global .align 1 .b8 $str$1[29] = {118, 97, 108, 117, 101, 32, 119, 114, 105, 116, 116, 101, 110, 32, 116, 111, 32, 118, 101, 99, 116, 111, 114, 58, 32, 37, 102, 10};
.global .align 1 .b8 $str$2[14] = {114, 101, 115, 91, 37, 100, 93, 32, 61, 32, 37, 102, 10};

.visible .entry _Z8multiplyiPfS_(
	.param .u32 _Z8multiplyiPfS__param_0,
	.param .u64 .ptr .align 1 _Z8multiplyiPfS__param_1,
	.param .u64 .ptr .align 1 _Z8multiplyiPfS__param_2
)
{
	.reg .b32 	%r<2>;
	.reg .b64 	%rd<5>;

	ld.param.u64 	%rd1, [_Z8multiplyiPfS__param_1];
	ld.param.u64 	%rd2, [_Z8multiplyiPfS__param_2];
	cvta.to.global.u64 	%rd3, %rd2;
	cvta.to.global.u64 	%rd4, %rd1;
	mov.b32 	%r1, 1065353216;
	st.global.u32 	[%rd4], %r1;
	st.global.u32 	[%rd3], %r1;
	ret;

}
	// .globl	_Z16multMatrixVectoriPiS_PdS0_S0_
.visible .entry _Z16multMatrixVectoriPiS_PdS0_S0_(
	.param .u32 _Z16multMatrixVectoriPiS_PdS0_S0__param_0,
	.param .u64 .ptr .align 1 _Z16multMatrixVectoriPiS_PdS0_S0__param_1,
	.param .u64 .ptr .align 1 _Z16multMatrixVectoriPiS_PdS0_S0__param_2,
	.param .u64 .ptr .align 1 _Z16multMatrixVectoriPiS_PdS0_S0__param_3,
	.param .u64 .ptr .align 1 _Z16multMatrixVectoriPiS_PdS0_S0__param_4,
	.param .u64 .ptr .align 1 _Z16multMatrixVectoriPiS_PdS0_S0__param_5
)
{
	.local .align 16 .b8 	__local_depot1[16];
	.reg .b64 	%SP;
	.reg .b64 	%SPL;
	.reg .pred 	%p<4>;
	.reg .b32 	%r<22>;
	.reg .b64 	%rd<31>;
	.reg .b64 	%fd<7>;

	mov.u64 	%SPL, __local_depot1;
	cvta.local.u64 	%SP, %SPL;
	ld.param.u32 	%r8, [_Z16multMatrixVectoriPiS_PdS0_S0__param_0];
	ld.param.u64 	%rd8, [_Z16multMatrixVectoriPiS_PdS0_S0__param_1];
	ld.param.u64 	%rd9, [_Z16multMatrixVectoriPiS_PdS0_S0__param_2];
	ld.param.u64 	%rd10, [_Z16multMatrixVectoriPiS_PdS0_S0__param_3];
	ld.param.u64 	%rd11, [_Z16multMatrixVectoriPiS_PdS0_S0__param_4];
	ld.param.u64 	%rd12, [_Z16multMatrixVectoriPiS_PdS0_S0__param_5];
	cvta.to.global.u64 	%rd1, %rd12;
	mov.u32 	%r1, %ctaid.x;
	mov.u32 	%r2, %ntid.x;
	mov.u32 	%r3, %tid.x;
	mad.lo.s32 	%r21, %r1, %r2, %r3;
	setp.ge.s32 	%p1, %r21, %r8;
	@%p1 bra 	$L__BB1_5;
	add.u64 	%rd13, %SP, 0;
	add.u64 	%rd2, %SPL, 0;
	mov.u32 	%r9, %nctaid.x;
	mul.lo.s32 	%r5, %r2, %r9;
	cvta.to.global.u64 	%rd3, %rd10;
	cvta.to.global.u64 	%rd4, %rd9;
	cvta.to.global.u64 	%rd5, %rd11;
	cvta.to.global.u64 	%rd6, %rd8;
$L__BB1_2:
	mul.wide.s32 	%rd14, %r21, 8;
	add.s64 	%rd15, %rd3, %rd14;
	ld.global.f64 	%fd2, [%rd15];
	mul.wide.s32 	%rd16, %r21, 4;
	add.s64 	%rd17, %rd4, %rd16;
	ld.global.u32 	%r10, [%rd17];
	mul.wide.s32 	%rd18, %r10, 8;
	add.s64 	%rd19, %rd5, %rd18;
	ld.global.f64 	%fd3, [%rd19];
	mul.f64 	%fd1, %fd2, %fd3;
	add.s64 	%rd7, %rd6, %rd16;
	ld.global.u32 	%r11, [%rd7];
	mul.wide.s32 	%rd20, %r11, 8;
	add.s64 	%rd21, %rd1, %rd20;
	ld.global.f64 	%fd4, [%rd21];
	add.f64 	%fd5, %fd1, %fd4;
	st.global.f64 	[%rd21], %fd5;
	ld.global.u32 	%r12, [%rd17];
	setp.ne.s32 	%p2, %r12, 0;
	@%p2 bra 	$L__BB1_4;
	ld.global.u32 	%r13, [%rd7];
	st.local.v2.u32 	[%rd2], {%r1, %r3};
	st.local.u32 	[%rd2+8], %r13;
	mov.u64 	%rd22, $str;
	cvta.global.u64 	%rd23, %rd22;
	{ // callseq 0, 0
	.param .b64 param0;
	st.param.b64 	[param0], %rd23;
	.param .b64 param1;
	st.param.b64 	[param1], %rd13;
	.param .b32 retval0;
	call.uni (retval0), 
	vprintf, 
	(
	param0, 
	param1
	);
	ld.param.b32 	%r14, [retval0];
	} // callseq 0
	st.local.f64 	[%rd2], %fd1;
	mov.u64 	%rd25, $str$1;
	cvta.global.u64 	%rd26, %rd25;
	{ // callseq 1, 0
	.param .b64 param0;
	st.param.b64 	[param0], %rd26;
	.param .b64 param1;
	st.param.b64 	[param1], %rd13;
	.param .b32 retval0;
	call.uni (retval0), 
	vprintf, 
	(
	param0, 
	param1
	);
	ld.param.b32 	%r16, [retval0];
	} // callseq 1
	ld.global.u32 	%r18, [%rd7];
	mul.wide.s32 	%rd27, %r18, 8;
	add.s64 	%rd28, %rd1, %rd27;
	ld.global.f64 	%fd6, [%rd28];
	st.local.u32 	[%rd2], %r18;
	st.local.f64 	[%rd2+8], %fd6;
	mov.u64 	%rd29, $str$2;
	cvta.global.u64 	%rd30, %rd29;
	{ // callseq 2, 0
	.param .b64 param0;
	st.param.b64 	[param0], %rd30;
	.param .b64 param1;
	st.param.b64 	[param1], %rd13;
	.param .b32 retval0;
	call.uni (retval0), 
	vprintf, 
	(
	param0, 
	param1
	);
	ld.param.b32 	%r19, [retval0];
	} // callseq 2
$L__BB1_4:
	add.s32 	%r21, %r21, %r5;
	setp.lt.s32 	%p3, %r21, %r8;
	@%p3 bra 	$L__BB1_2;
$L__BB1_5:
	ret;

}


// ===== COMPILED SASS (sm_100) =====

	.target	sm_100

	.elftype	@"ET_EXEC"


//--------------------- .note.nv.tkinfo           --------------------------
	.section	.note.nv.tkinfo,"",@"SHT_NOTE"
	.sectionflags	@"SHF_NOTE_NV_TKINFO"
	.tkinfo
        /*0018*/ 	.word	0x00000002
        /*0030*/ 	.string	""
        /*0030*/ 	.string	"ptxas"
        /*0030*/ 	.string	"Cuda compilation tools, release 13.0, V13.0.88"
        /*0030*/ 	.string	"Build cuda_13.0.r13.0/compiler.36424714_0"
        /*0030*/ 	.string	"-arch sm_100 -m 64 "



//--------------------- .note.nv.cuinfo           --------------------------
	.section	.note.nv.cuinfo,"",@"SHT_NOTE"
	.sectionflags	@"SHF_NOTE_NV_CUINFO"
        /*0018*/ 	.short	0x0002
        /*001a*/ 	.short	0x0064
        /*001c*/ 	.short	0x0082
	.zero		2


//--------------------- .nv.info                  --------------------------
	.section	.nv.info,"",@"SHT_CUDA_INFO"
	.align	4


	//----- nvinfo : EIATTR_REGCOUNT
	.align		4
        /*0000*/ 	.byte	0x04, 0x2f
        /*0002*/ 	.short	(.L_4 - .L_3)
	.align		4
.L_3:
        /*0004*/ 	.word	index@(_Z8multiplyiPfS_)
        /*0008*/ 	.word	0x0000000a


	//----- nvinfo : EIATTR_FRAME_SIZE
	.align		4
.L_4:
        /*000c*/ 	.byte	0x04, 0x11
        /*000e*/ 	.short	(.L_6 - .L_5)
	.align		4
.L_5:
        /*0010*/ 	.word	index@(_Z8multiplyiPfS_)
        /*0014*/ 	.word	0x00000000


	//----- nvinfo : EIATTR_REGCOUNT
	.align		4
.L_6:
        /*0018*/ 	.byte	0x04, 0x2f
        /*001a*/ 	.short	(.L_8 - .L_7)
	.align		4
.L_7:
        /*001c*/ 	.word	index@(_Z16multMatrixVectoriPiS_PdS0_S0_)
        /*0020*/ 	.word	0x0000001e


	//----- nvinfo : EIATTR_FRAME_SIZE
	.align		4
.L_8:
        /*0024*/ 	.byte	0x04, 0x11
        /*0026*/ 	.short	(.L_10 - .L_9)
	.align		4
.L_9:
        /*0028*/ 	.word	index@(_Z16multMatrixVectoriPiS_PdS0_S0_)
        /*002c*/ 	.word	0x00000010


	//----- nvinfo : EIATTR_MIN_STACK_SIZE
	.align		4
.L_10:
        /*0030*/ 	.byte	0x04, 0x12
        /*0032*/ 	.short	(.L_12 - .L_11)
	.align		4
.L_11:
        /*0034*/ 	.word	index@(_Z16multMatrixVectoriPiS_PdS0_S0_)
        /*0038*/ 	.word	0x00000010


	//----- nvinfo : EIATTR_MIN_STACK_SIZE
	.align		4
.L_12:
        /*003c*/ 	.byte	0x04, 0x12
        /*003e*/ 	.short	(.L_14 - .L_13)
	.align		4
.L_13:
        /*0040*/ 	.word	index@(_Z8multiplyiPfS_)
        /*0044*/ 	.word	0x00000000
.L_14:


//--------------------- .nv.compat                --------------------------
	.section	.nv.compat,"",@"SHT_CUDA_COMPAT_INFO"
	.align	4
        /*0000*/ 	.byte	0x02, 0x09, 0x00, 0x00, 0x02, 0x02, 0x01, 0x00, 0x02, 0x05, 0x05, 0x00, 0x03, 0x07, 0x01, 0x01
        /*0010*/ 	.byte	0x02, 0x03, 0x00, 0x00, 0x02, 0x06, 0x01, 0x00, 0x04, 0x0b, 0x08, 0x00, 0x01, 0x00, 0x00, 0x00
        /*0020*/ 	.byte	0x00, 0x00, 0x00, 0x00


//--------------------- .nv.info._Z16multMatrixVectoriPiS_PdS0_S0_ --------------------------
	.section	.nv.info._Z16multMatrixVectoriPiS_PdS0_S0_,"",@"SHT_CUDA_INFO"
	.sectionflags	@""
	.align	4


	//----- nvinfo : EIATTR_CUDA_API_VERSION
	.align		4
        /*0000*/ 	.byte	0x04, 0x37
        /*0002*/ 	.short	(.L_16 - .L_15)
.L_15:
        /*0004*/ 	.word	0x00000082


	//----- nvinfo : EIATTR_KPARAM_INFO
	.align		4
.L_16:
        /*0008*/ 	.byte	0x04, 0x17
        /*000a*/ 	.short	(.L_18 - .L_17)
.L_17:
        /*000c*/ 	.word	0x00000000
        /*0010*/ 	.short	0x0005
        /*0012*/ 	.short	0x0028
        /*0014*/ 	.byte	0x00, 0xf5, 0x21, 0x00


	//----- nvinfo : EIATTR_KPARAM_INFO
	.align		4
.L_18:
        /*0018*/ 	.byte	0x04, 0x17
        /*001a*/ 	.short	(.L_20 - .L_19)
.L_19:
        /*001c*/ 	.word	0x00000000
        /*0020*/ 	.short	0x0004
        /*0022*/ 	.short	0x0020
        /*0024*/ 	.byte	0x00, 0xf5, 0x21, 0x00


	//----- nvinfo : EIATTR_KPARAM_INFO
	.align		4
.L_20:
        /*0028*/ 	.byte	0x04, 0x17
        /*002a*/ 	.short	(.L_22 - .L_21)
.L_21:
        /*002c*/ 	.word	0x00000000
        /*0030*/ 	.short	0x0003
        /*0032*/ 	.short	0x0018
        /*0034*/ 	.byte	0x00, 0xf5, 0x21, 0x00


	//----- nvinfo : EIATTR_KPARAM_INFO
	.align		4
.L_22:
        /*0038*/ 	.byte	0x04, 0x17
        /*003a*/ 	.short	(.L_24 - .L_23)
.L_23:
        /*003c*/ 	.word	0x00000000
        /*0040*/ 	.short	0x0002
        /*0042*/ 	.short	0x0010
        /*0044*/ 	.byte	0x00, 0xf5, 0x21, 0x00


	//----- nvinfo : EIATTR_KPARAM_INFO
	.align		4
.L_24:
        /*0048*/ 	.byte	0x04, 0x17
        /*004a*/ 	.short	(.L_26 - .L_25)
.L_25:
        /*004c*/ 	.word	0x00000000
        /*0050*/ 	.short	0x0001
        /*0052*/ 	.short	0x0008
        /*0054*/ 	.byte	0x00, 0xf5, 0x21, 0x00


	//----- nvinfo : EIATTR_KPARAM_INFO
	.align		4
.L_26:
        /*0058*/ 	.byte	0x04, 0x17
        /*005a*/ 	.short	(.L_28 - .L_27)
.L_27:
        /*005c*/ 	.word	0x00000000
        /*0060*/ 	.short	0x0000
        /*0062*/ 	.short	0x0000
        /*0064*/ 	.byte	0x00, 0xf0, 0x11, 0x00


	//----- nvinfo : EIATTR_SPARSE_MMA_MASK
	.align		4
.L_28:
        /*0068*/ 	.byte	0x03, 0x50
        /*006a*/ 	.short	0x0000


	//----- nvinfo : EIATTR_MAXREG_COUNT
	.align		4
        /*006c*/ 	.byte	0x03, 0x1b
        /*006e*/ 	.short	0x00ff


	//----- nvinfo : EIATTR_EXTERNS
	.align		4
        /*0070*/ 	.byte	0x04, 0x0f
        /*0072*/ 	.short	(.L_30 - .L_29)


	//   ....[0]....
	.align		4
.L_29:
        /*0074*/ 	.word	index@(vprintf)


	//----- nvinfo : EIATTR_MERCURY_ISA_VERSION
	.align		4
.L_30:
        /*0078*/ 	.byte	0x03, 0x5f
        /*007a*/ 	.short	0x0101


	//----- nvinfo : EIATTR_VRC_CTA_INIT_COUNT
	.align		4
        /*007c*/ 	.byte	0x02, 0x4a
	.zero		1
	.zero		1


	//----- nvinfo : EIATTR_SYSCALL_OFFSETS
	.align		4
        /*0080*/ 	.byte	0x04, 0x46
        /*0082*/ 	.short	(.L_32 - .L_31)


	//   ....[0]....
.L_31:
        /*0084*/ 	.word	0x00000350


	//   ....[1]....
        /*0088*/ 	.word	0x000003e0


	//   ....[2]....
        /*008c*/ 	.word	0x000004c0


	//----- nvinfo : EIATTR_EXIT_INSTR_OFFSETS
	.align		4
.L_32:
        /*0090*/ 	.byte	0x04, 0x1c
        /*0092*/ 	.short	(.L_34 - .L_33)


	//   ....[0]....
.L_33:
        /*0094*/ 	.word	0x000000c0


	//   ....[1]....
        /*0098*/ 	.word	0x00000500


	//----- nvinfo : EIATTR_CRS_STACK_SIZE
	.align		4
.L_34:
        /*009c*/ 	.byte	0x04, 0x1e
        /*009e*/ 	.short	(.L_36 - .L_35)
.L_35:
        /*00a0*/ 	.word	0x00000000


	//----- nvinfo : EIATTR_CBANK_PARAM_SIZE
	.align		4
.L_36:
        /*00a4*/ 	.byte	0x03, 0x19
        /*00a6*/ 	.short	0x0030


	//----- nvinfo : EIATTR_PARAM_CBANK
	.align		4
        /*00a8*/ 	.byte	0x04, 0x0a
        /*00aa*/ 	.short	(.L_38 - .L_37)
	.align		4
.L_37:
        /*00ac*/ 	.word	index@(.nv.constant0._Z16multMatrixVectoriPiS_PdS0_S0_)
        /*00b0*/ 	.short	0x0380
        /*00b2*/ 	.short	0x0030


	//----- nvinfo : EIATTR_SW_WAR
	.align		4
.L_38:
        /*00b4*/ 	.byte	0x04, 0x36
        /*00b6*/ 	.short	(.L_40 - .L_39)
.L_39:
        /*00b8*/ 	.word	0x00000008
.L_40:


//--------------------- .nv.info._Z8multiplyiPfS_ --------------------------
	.section	.nv.info._Z8multiplyiPfS_,"",@"SHT_CUDA_INFO"
	.sectionflags	@""
	.align	4


	//----- nvinfo : EIATTR_CUDA_API_VERSION
	.align		4
        /*0000*/ 	.byte	0x04, 0x37
        /*0002*/ 	.short	(.L_42 - .L_41)
.L_41:
        /*0004*/ 	.word	0x00000082


	//----- nvinfo : EIATTR_KPARAM_INFO
	.align		4
.L_42:
        /*0008*/ 	.byte	0x04, 0x17
        /*000a*/ 	.short	(.L_44 - .L_43)
.L_43:
        /*000c*/ 	.word	0x00000000
        /*0010*/ 	.short	0x0002
        /*0012*/ 	.short	0x0010
        /*0014*/ 	.byte	0x00, 0xf5, 0x21, 0x00


	//----- nvinfo : EIATTR_KPARAM_INFO
	.align		4
.L_44:
        /*0018*/ 	.byte	0x04, 0x17
        /*001a*/ 	.short	(.L_46 - .L_45)
.L_45:
        /*001c*/ 	.word	0x00000000
        /*0020*/ 	.short	0x0001
        /*0022*/ 	.short	0x0008
        /*0024*/ 	.byte	0x00, 0xf5, 0x21, 0x00


	//----- nvinfo : EIATTR_KPARAM_INFO
	.align		4
.L_46:
        /*0028*/ 	.byte	0x04, 0x17
        /*002a*/ 	.short	(.L_48 - .L_47)
.L_47:
        /*002c*/ 	.word	0x00000000
        /*0030*/ 	.short	0x0000
        /*0032*/ 	.short	0x0000
        /*0034*/ 	.byte	0x00, 0xf0, 0x11, 0x00


	//----- nvinfo : EIATTR_SPARSE_MMA_MASK
	.align		4
.L_48:
        /*0038*/ 	.byte	0x03, 0x50
        /*003a*/ 	.short	0x0000


	//----- nvinfo : EIATTR_MAXREG_COUNT
	.align		4
        /*003c*/ 	.byte	0x03, 0x1b
        /*003e*/ 	.short	0x00ff


	//----- nvinfo : EIATTR_MERCURY_ISA_VERSION
	.align		4
        /*0040*/ 	.byte	0x03, 0x5f
        /*0042*/ 	.short	0x0101


	//----- nvinfo : EIATTR_VRC_CTA_INIT_COUNT
	.align		4
        /*0044*/ 	.byte	0x02, 0x4a
	.zero		1
	.zero		1


	//----- nvinfo : EIATTR_EXIT_INSTR_OFFSETS
	.align		4
        /*0048*/ 	.byte	0x04, 0x1c
        /*004a*/ 	.short	(.L_50 - .L_49)


	//   ....[0]....
.L_49:
        /*004c*/ 	.word	0x00000070


	//----- nvinfo : EIATTR_CBANK_PARAM_SIZE
	.align		4
.L_50:
        /*0050*/ 	.byte	0x03, 0x19
        /*0052*/ 	.short	0x0018


	//----- nvinfo : EIATTR_PARAM_CBANK
	.align		4
        /*0054*/ 	.byte	0x04, 0x0a
        /*0056*/ 	.short	(.L_52 - .L_51)
	.align		4
.L_51:
        /*0058*/ 	.word	index@(.nv.constant0._Z8multiplyiPfS_)
        /*005c*/ 	.short	0x0380
        /*005e*/ 	.short	0x0018


	//----- nvinfo : EIATTR_SW_WAR
	.align		4
.L_52:
        /*0060*/ 	.byte	0x04, 0x36
        /*0062*/ 	.short	(.L_54 - .L_53)
.L_53:
        /*0064*/ 	.word	0x00000008
.L_54:


//--------------------- .nv.callgraph             --------------------------
	.section	.nv.callgraph,"",@"SHT_CUDA_CALLGRAPH"
	.align	4
	.sectionentsize	8
	.align		4
        /*0000*/ 	.word	0x00000000
	.align		4
        /*0004*/ 	.word	0xffffffff
	.align		4
        /*0008*/ 	.word	index@(_Z16multMatrixVectoriPiS_PdS0_S0_)
	.align		4
        /*000c*/ 	.word	index@(vprintf)
	.align		4
        /*0010*/ 	.word	0x00000000
	.align		4
        /*0014*/ 	.word	0xfffffffe
	.align		4
        /*0018*/ 	.word	0x00000000
	.align		4
        /*001c*/ 	.word	0xfffffffd
	.align		4
        /*0020*/ 	.word	0x00000000
	.align		4
        /*0024*/ 	.word	0xfffffffc


//--------------------- .nv.constant4             --------------------------
	.section	.nv.constant4,"a",@progbits
	.align	8
	.align		8
.nv.constant4:
        /*0000*/ 	.dword	vprintf
	.align		8
        /*0008*/ 	.dword	$str
	.align		8
        /*0010*/ 	.dword	$str$1
	.align		8
        /*0018*/ 	.dword	$str$2


//--------------------- .text._Z16multMatrixVectoriPiS_PdS0_S0_ --------------------------
	.section	.text._Z16multMatrixVectoriPiS_PdS0_S0_,"ax",@progbits
	.align	128
        .global         _Z16multMatrixVectoriPiS_PdS0_S0_
        .type           _Z16multMatrixVectoriPiS_PdS0_S0_,@function
        .size           _Z16multMatrixVectoriPiS_PdS0_S0_,(.L_x_7 - _Z16multMatrixVectoriPiS_PdS0_S0_)
        .other          _Z16multMatrixVectoriPiS_PdS0_S0_,@"STO_CUDA_ENTRY STV_DEFAULT"
_Z16multMatrixVectoriPiS_PdS0_S0_:
.text._Z16multMatrixVectoriPiS_PdS0_S0_:
[----:B------:R-:W0:Y:S01]  /*0000*/  LDC R1, c[0x0][0x37c] ;  /* 0x0000df00ff017b82 */ /* 0x000e220000000800 */
[----:B------:R-:W1:Y:S01]  /*0010*/  S2R R22, SR_CTAID.X ;  /* 0x0000000000167919 */ /* 0x000e620000002500 */
[----:B------:R-:W2:Y:S01]  /*0020*/  LDCU UR5, c[0x0][0x2fc] ;  /* 0x00005f80ff0577ac */ /* 0x000ea20008000800 */
[----:B0-----:R-:W-:Y:S01]  /*0030*/  VIADD R1, R1, 0xfffffff0 ;  /* 0xfffffff001017836 */ /* 0x001fe20000000000 */
[----:B------:R-:W1:Y:S01]  /*0040*/  S2R R23, SR_TID.X ;  /* 0x0000000000177919 */ /* 0x000e620000002100 */
[----:B------:R-:W1:Y:S01]  /*0050*/  LDCU UR38, c[0x0][0x360] ;  /* 0x00006c00ff2677ac */ /* 0x000e620008000800 */
[----:B------:R-:W0:Y:S01]  /*0060*/  LDCU UR6, c[0x0][0x380] ;  /* 0x00007000ff0677ac */ /* 0x000e220008000800 */
[----:B------:R-:W3:Y:S02]  /*0070*/  LDCU UR4, c[0x0][0x2f8] ;  /* 0x00005f00ff0477ac */ /* 0x000ee40008000800 */
[----:B---3--:R-:W-:Y:S01]  /*0080*/  IADD3 R25, P1, PT, R1, UR4, RZ ;  /* 0x0000000401197c10 */ /* 0x008fe2000ff3e0ff */
[----:B-1----:R-:W-:-:S04]  /*0090*/  IMAD R26, R22, UR38, R23 ;  /* 0x00000026161a7c24 */ /* 0x002fc8000f8e0217 */
[----:B--2---:R-:W-:Y:S01]  /*00a0*/  IMAD.X R24, RZ, RZ, UR5, P1 ;  /* 0x00000005ff187e24 */ /* 0x004fe200088e06ff */
[----:B0-----:R-:W-:-:S13]  /*00b0*/  ISETP.GE.AND P0, PT, R26, UR6, PT ;  /* 0x000000061a007c0c */ /* 0x001fda000bf06270 */
[----:B------:R-:W-:Y:S05]  /*00c0*/  @P0 EXIT ;  /* 0x000000000000094d */ /* 0x000fea0003800000 */
[----:B------:R-:W0:Y:S01]  /*00d0*/  LDCU UR4, c[0x0][0x370] ;  /* 0x00006e00ff0477ac */ /* 0x000e220008000800 */
[----:B------:R-:W1:Y:S01]  /*00e0*/  LDCU.64 UR36, c[0x0][0x358] ;  /* 0x00006b00ff2477ac */ /* 0x000e620008000a00 */
[----:B------:R-:W2:Y:S01]  /*00f0*/  LDCU UR39, c[0x0][0x380] ;  /* 0x00007000ff2777ac */ /* 0x000ea20008000800 */
[----:B0-----:R-:W-:-:S12]  /*0100*/  UIMAD UR38, UR38, UR4, URZ ;  /* 0x00000004262672a4 */ /* 0x001fd8000f8e02ff */
.L_x_4:
[----:B------:R-:W0:Y:S08]  /*0110*/  LDC.64 R2, c[0x0][0x390] ;  /* 0x0000e400ff027b82 */ /* 0x000e300000000a00 */
[----:B------:R-:W3:Y:S08]  /*0120*/  LDC.64 R16, c[0x0][0x388] ;  /* 0x0000e200ff107b82 */ /* 0x000ef00000000a00 */
[----:B------:R-:W4:Y:S01]  /*0130*/  LDC.64 R6, c[0x0][0x398] ;  /* 0x0000e600ff067b82 */ /* 0x000f220000000a00 */
[----:B0-----:R-:W-:-:S07]  /*0140*/  IMAD.WIDE R2, R26, 0x4, R2 ;  /* 0x000000041a027825 */ /* 0x001fce00078e0202 */
[----:B------:R-:W0:Y:S01]  /*0150*/  LDC.64 R8, c[0x0][0x3a0] ;  /* 0x0000e800ff087b82 */ /* 0x000e220000000a00 */
[----:B-1----:R-:W0:Y:S01]  /*0160*/  LDG.E R11, desc[UR36][R2.64] ;  /* 0x00000024020b7981 */ /* 0x002e22000c1e1900 */
[----:B---3--:R-:W-:-:S06]  /*0170*/  IMAD.WIDE R16, R26, 0x4, R16 ;  /* 0x000000041a107825 */ /* 0x008fcc00078e0210 */
[----:B------:R-:W1:Y:S01]  /*0180*/  LDC.64 R4, c[0x0][0x3a8] ;  /* 0x0000ea00ff047b82 */ /* 0x000e620000000a00 */
[----:B------:R-:W1:Y:S01]  /*0190*/  LDG.E R13, desc[UR36][R16.64] ;  /* 0x00000024100d7981 */ /* 0x000e62000c1e1900 */
[----:B----4-:R-:W-:-:S06]  /*01a0*/  IMAD.WIDE R6, R26, 0x8, R6 ;  /* 0x000000081a067825 */ /* 0x010fcc00078e0206 */
[----:B------:R-:W3:Y:S01]  /*01b0*/  LDG.E.64 R6, desc[UR36][R6.64] ;  /* 0x0000002406067981 */ /* 0x000ee2000c1e1b00 */
[----:B0-----:R-:W-:-:S06]  /*01c0*/  IMAD.WIDE R8, R11, 0x8, R8 ;  /* 0x000000080b087825 */ /* 0x001fcc00078e0208 */
[----:B------:R-:W3:Y:S01]  /*01d0*/  LDG.E.64 R8, desc[UR36][R8.64] ;  /* 0x0000002408087981 */ /* 0x000ee2000c1e1b00 */
[----:B-1----:R-:W-:-:S05]  /*01e0*/  IMAD.WIDE R4, R13, 0x8, R4 ;  /* 0x000000080d047825 */ /* 0x002fca00078e0204 */
[----:B------:R-:W4:Y:S01]  /*01f0*/  LDG.E.64 R10, desc[UR36][R4.64] ;  /* 0x00000024040a7981 */ /* 0x000f22000c1e1b00 */
[----:B---3--:R-:W-:-:S08]  /*0200*/  DMUL R18, R6, R8 ;  /* 0x0000000806127228 */ /* 0x008fd00000000000 */
[----:B----4-:R-:W-:-:S07]  /*0210*/  DADD R10, R18, R10 ;  /* 0x00000000120a7229 */ /* 0x010fce000000000a */
[----:B------:R0:W-:Y:S04]  /*0220*/  STG.E.64 desc[UR36][R4.64], R10 ;  /* 0x0000000a04007986 */ /* 0x0001e8000c101b24 */
[----:B------:R-:W3:Y:S01]  /*0230*/  LDG.E R2, desc[UR36][R2.64] ;  /* 0x0000002402027981 */ /* 0x000ee2000c1e1900 */
[----:B------:R-:W-:Y:S01]  /*0240*/  IADD3 R26, PT, PT, R26, UR38, RZ ;  /* 0x000000261a1a7c10 */ /* 0x000fe2000fffe0ff */
[----:B------:R-:W-:Y:S03]  /*0250*/  BSSY.RECONVERGENT B6, `(.L_x_0) ;  /* 0x0000028000067945 */ /* 0x000fe60003800200 */
[----:B--2---:R-:W-:-:S04]  /*0260*/  ISETP.GE.AND P1, PT, R26, UR39, PT ;  /* 0x000000271a007c0c */ /* 0x004fc8000bf26270 */
[----:B------:R-:W-:Y:S02]  /*0270*/  P2R R27, PR, RZ, 0x2 ;  /* 0x00000002ff1b7803 */ /* 0x000fe40000000000 */
[----:B---3--:R-:W-:-:S13]  /*0280*/  ISETP.NE.AND P0, PT, R2, RZ, PT ;  /* 0x000000ff0200720c */ /* 0x008fda0003f05270 */
[----:B0-----:R-:W-:Y:S05]  /*0290*/  @P0 BRA `(.L_x_1) ;  /* 0x00000000008c0947 */ /* 0x001fea0003800000 */
[----:B------:R-:W2:Y:S01]  /*02a0*/  LDG.E R0, desc[UR36][R16.64] ;  /* 0x0000002410007981 */ /* 0x000ea2000c1e1900 */
[----:B------:R-:W-:Y:S01]  /*02b0*/  MOV R2, 0x0 ;  /* 0x0000000000027802 */ /* 0x000fe20000000f00 */
[----:B------:R-:W0:Y:S01]  /*02c0*/  LDCU.64 UR4, c[0x4][0x8] ;  /* 0x01000100ff0477ac */ /* 0x000e220008000a00 */
[----:B------:R-:W-:Y:S01]  /*02d0*/  IMAD.MOV.U32 R6, RZ, RZ, R25 ;  /* 0x000000ffff067224 */ /* 0x000fe200078e0019 */
[----:B------:R1:W-:Y:S01]  /*02e0*/  STL.64 [R1], R22 ;  /* 0x0000001601007387 */ /* 0x0003e20000100a00 */
[----:B------:R1:W3:Y:S01]  /*02f0*/  LDC.64 R8, c[0x4][R2] ;  /* 0x0100000002087b82 */ /* 0x0002e20000000a00 */
[----:B------:R-:W-:Y:S01]  /*0300*/  MOV R7, R24 ;  /* 0x0000001800077202 */ /* 0x000fe20000000f00 */
[----:B0-----:R-:W-:Y:S01]  /*0310*/  IMAD.U32 R4, RZ, RZ, UR4 ;  /* 0x00000004ff047e24 */ /* 0x001fe2000f8e00ff */
[----:B------:R-:W-:Y:S01]  /*0320*/  MOV R5, UR5 ;  /* 0x0000000500057c02 */ /* 0x000fe20008000f00 */
[----:B--23--:R1:W-:Y:S06]  /*0330*/  STL [R1+0x8], R0 ;  /* 0x0000080001007387 */ /* 0x00c3ec0000100800 */
[----:B------:R-:W-:-:S07]  /*0340*/  LEPC R20, `(.L_x_2) ;  /* 0x000000001014794e */ /* 0x000fce0000000000 */
[----:B-1----:R-:W-:Y:S05]  /*0350*/  CALL.ABS.NOINC R8 ;  /* 0x0000000008007343 */ /* 0x002fea0003c00000 */
.L_x_2:
[----:B------:R0:W-:Y:S01]  /*0360*/  STL.64 [R1], R18 ;  /* 0x0000001201007387 */ /* 0x0001e20000100a00 */
[----:B------:R0:W1:Y:S01]  /*0370*/  LDC.64 R8, c[0x4][R2] ;  /* 0x0100000002087b82 */ /* 0x0000620000000a00 */
[----:B------:R-:W2:Y:S01]  /*0380*/  LDCU.64 UR4, c[0x4][0x10] ;  /* 0x01000200ff0477ac */ /* 0x000ea20008000a00 */
[----:B------:R-:W-:Y:S01]  /*0390*/  IMAD.MOV.U32 R6, RZ, RZ, R25 ;  /* 0x000000ffff067224 */ /* 0x000fe200078e0019 */
[----:B------:R-:W-:Y:S01]  /*03a0*/  MOV R7, R24 ;  /* 0x0000001800077202 */ /* 0x000fe20000000f00 */
[----:B--2---:R-:W-:Y:S01]  /*03b0*/  IMAD.U32 R4, RZ, RZ, UR4 ;  /* 0x00000004ff047e24 */ /* 0x004fe2000f8e00ff */
[----:B0-----:R-:W-:-:S07]  /*03c0*/  MOV R5, UR5 ;  /* 0x0000000500057c02 */ /* 0x001fce0008000f00 */
[----:B------:R-:W-:-:S07]  /*03d0*/  LEPC R20, `(.L_x_3) ;  /* 0x000000001014794e */ /* 0x000fce0000000000 */
[----:B-1----:R-:W-:Y:S05]  /*03e0*/  CALL.ABS.NOINC R8 ;  /* 0x0000000008007343 */ /* 0x002fea0003c00000 */
.L_x_3:
[----:B------:R-:W2:Y:S01]  /*03f0*/  LDG.E R16, desc[UR36][R16.64] ;  /* 0x0000002410107981 */ /* 0x000ea2000c1e1900 */
[----:B------:R-:W2:Y:S01]  /*0400*/  LDC.64 R8, c[0x0][0x3a8] ;  /* 0x0000ea00ff087b82 */ /* 0x000ea20000000a00 */
[----:B------:R-:W0:Y:S01]  /*0410*/  LDCU.64 UR4, c[0x4][0x18] ;  /* 0x01000300ff0477ac */ /* 0x000e220008000a00 */
[----:B--2---:R-:W-:-:S06]  /*0420*/  IMAD.WIDE R8, R16, 0x8, R8 ;  /* 0x0000000810087825 */ /* 0x004fcc00078e0208 */
[----:B------:R-:W2:Y:S01]  /*0430*/  LDG.E.64 R8, desc[UR36][R8.64] ;  /* 0x0000002408087981 */ /* 0x000ea2000c1e1b00 */
[----:B------:R-:W1:Y:S01]  /*0440*/  LDC.64 R2, c[0x4][R2] ;  /* 0x0100000002027b82 */ /* 0x000e620000000a00 */
[----:B0-----:R-:W-:Y:S01]  /*0450*/  IMAD.U32 R4, RZ, RZ, UR4 ;  /* 0x00000004ff047e24 */ /* 0x001fe2000f8e00ff */
[----:B------:R-:W-:Y:S01]  /*0460*/  MOV R5, UR5 ;  /* 0x0000000500057c02 */ /* 0x000fe20008000f00 */
[----:B------:R0:W-:Y:S01]  /*0470*/  STL [R1], R16 ;  /* 0x0000001001007387 */ /* 0x0001e20000100800 */
[----:B------:R-:W-:Y:S01]  /*0480*/  IMAD.MOV.U32 R6, RZ, RZ, R25 ;  /* 0x000000ffff067224 */ /* 0x000fe200078e0019 */
[----:B------:R-:W-:Y:S02]  /*0490*/  MOV R7, R24 ;  /* 0x0000001800077202 */ /* 0x000fe40000000f00 */
[----:B-12---:R0:W-:Y:S05]  /*04a0*/  STL.64 [R1+0x8], R8 ;  /* 0x0000080801007387 */ /* 0x0061ea0000100a00 */
[----:B------:R-:W-:-:S07]  /*04b0*/  LEPC R20, `(.L_x_1) ;  /* 0x000000001014794e */ /* 0x000fce0000000000 */
[----:B0-----:R-:W-:Y:S05]  /*04c0*/  CALL.ABS.NOINC R2 ;  /* 0x0000000002007343 */ /* 0x001fea0003c00000 */
.L_x_1:
[----:B------:R-:W-:Y:S05]  /*04d0*/  BSYNC.RECONVERGENT B6 ;  /* 0x0000000000067941 */ /* 0x000fea0003800200 */
.L_x_0:
[----:B------:R-:W-:-:S13]  /*04e0*/  ISETP.NE.AND P6, PT, R27, RZ, PT ;  /* 0x000000ff1b00720c */ /* 0x000fda0003fc5270 */
[----:B------:R-:W-:Y:S05]  /*04f0*/  @!P6 BRA `(.L_x_4) ;  /* 0xfffffffc0004e947 */ /* 0x000fea000383ffff */
[----:B------:R-:W-:Y:S05]  /*0500*/  EXIT ;  /* 0x000000000000794d */ /* 0x000fea0003800000 */
.L_x_5:
[----:B------:R-:W-:-:S00]  /*0510*/  BRA `(.L_x_5) ;  /* 0xfffffffc00fc7947 */ /* 0x000fc0000383ffff */
[----:B------:R-:W-:-:S00]  /*0520*/  NOP ;  /* 0x0000000000007918 */ /* 0x000fc00000000000 */
        /* <DEDUP_REMOVED lines=13> */
.L_x_7:


//--------------------- .text._Z8multiplyiPfS_    --------------------------
	.section	.text._Z8multiplyiPfS_,"ax",@progbits
	.align	128
        .global         _Z8multiplyiPfS_
        .type           _Z8multiplyiPfS_,@function
        .size           _Z8multiplyiPfS_,(.L_x_8 - _Z8multiplyiPfS_)
        .other          _Z8multiplyiPfS_,@"STO_CUDA_ENTRY STV_DEFAULT"
_Z8multiplyiPfS_:
.text._Z8multiplyiPfS_:
[----:B------:R-:W-:Y:S08]  /*0000*/  LDC R1, c[0x0][0x37c] ;  /* 0x0000df00ff017b82 */ /* 0x000ff00000000800 */
[----:B------:R-:W0:Y:S01]  /*0010*/  LDC.64 R2, c[0x0][0x388] ;  /* 0x0000e200ff027b82 */ /* 0x000e220000000a00 */
[----:B------:R-:W0:Y:S01]  /*0020*/  LDCU.64 UR4, c[0x0][0x358] ;  /* 0x00006b00ff0477ac */ /* 0x000e220008000a00 */
[----:B------:R-:W-:-:S06]  /*0030*/  HFMA2 R7, -RZ, RZ, 1.875, 0 ;  /* 0x3f800000ff077431 */ /* 0x000fcc00000001ff */
[----:B------:R-:W1:Y:S01]  /*0040*/  LDC.64 R4, c[0x0][0x390] ;  /* 0x0000e400ff047b82 */ /* 0x000e620000000a00 */
[----:B0-----:R-:W-:Y:S04]  /*0050*/  STG.E desc[UR4][R2.64], R7 ;  /* 0x0000000702007986 */ /* 0x001fe8000c101904 */
[----:B-1----:R-:W-:Y:S01]  /*0060*/  STG.E desc[UR4][R4.64], R7 ;  /* 0x0000000704007986 */ /* 0x002fe2000c101904 */
[----:B------:R-:W-:Y:S05]  /*0070*/  EXIT ;  /* 0x000000000000794d */ /* 0x000fea0003800000 */
.L_x_6:
        /* <DEDUP_REMOVED lines=16> */
.L_x_8:


//--------------------- .nv.global.init           --------------------------
	.section	.nv.global.init,"aw",@progbits
.nv.global.init:
	.type		$str$2,@object
	.size		$str$2,($str$1 - $str$2)
$str$2:
        /*0000*/ 	.byte	0x72, 0x65, 0x73, 0x5b, 0x25, 0x64, 0x5d, 0x20, 0x3d, 0x20, 0x25, 0x66, 0x0a, 0x00
	.type		$str$1,@object
	.size		$str$1,($str - $str$1)
$str$1:
        /*000e*/ 	.byte	0x76, 0x61, 0x6c, 0x75, 0x65, 0x20, 0x77, 0x72, 0x69, 0x74, 0x74, 0x65, 0x6e, 0x20, 0x74, 0x6f
        /*001e*/ 	.byte	0x20, 0x76, 0x65, 0x63, 0x74, 0x6f, 0x72, 0x3a, 0x20, 0x25, 0x66, 0x0a, 0x00
	.type		$str,@object
	.size		$str,(.L_0 - $str)
$str:
        /*002b*/ 	.byte	0x62, 0x6c, 0x6f, 0x63, 0x6b, 0x3a, 0x20, 0x25, 0x64, 0x20, 0x2d, 0x2d, 0x20, 0x74, 0x68, 0x72
        /*003b*/ 	.byte	0x65, 0x61, 0x64, 0x3a, 0x20, 0x25, 0x64, 0x20, 0x2d, 0x2d, 0x20, 0x72, 0x6f, 0x77, 0x20, 0x69
        /*004b*/ 	.byte	0x6e, 0x64, 0x65, 0x78, 0x3a, 0x20, 0x25, 0x64, 0x0a, 0x00
.L_0:


//--------------------- .nv.shared.reserved.0     --------------------------
	.section	.nv.shared.reserved.0,"aw",@nobits
	.weak		__nv_reservedSMEM_offset_0_alias
	.size		__nv_reservedSMEM_offset_0_alias, 0, 64
	.other		__nv_reservedSMEM_offset_0_alias,@"STO_CUDA_RESERVED_SHARED STV_DEFAULT"
__nv_reservedSMEM_offset_0_alias:
	.zero		0
	.zero		64


//--------------------- .nv.constant0._Z16multMatrixVectoriPiS_PdS0_S0_ --------------------------
	.section	.nv.constant0._Z16multMatrixVectoriPiS_PdS0_S0_,"a",@progbits
	.sectionflags	@""
	.align	4
.nv.constant0._Z16multMatrixVectoriPiS_PdS0_S0_:
	.zero		944


//--------------------- .nv.constant0._Z8multiplyiPfS_ --------------------------
	.section	.nv.constant0._Z8multiplyiPfS_,"a",@progbits
	.sectionflags	@""
	.align	4
.nv.constant0._Z8multiplyiPfS_:
	.zero		920


//--------------------- SYMBOLS --------------------------

	.type		.nv.reservedSmem.offset0,@object
	.size		.nv.reservedSmem.offset0,0x4
	.type		vprintf,@function
